//
// Generated by NVIDIA NVVM Compiler
//
// Compiler Build ID: CL-36424714
// Cuda compilation tools, release 13.0, V13.0.88
// Based on NVVM 20.0.0
//

.version 9.0
.target sm_100
.address_size 64

	// .globl	_Z6kernelPii
.extern .func  (.param .b32 func_retval0) vprintf
(
	.param .b64 vprintf_param_0,
	.param .b64 vprintf_param_1
)
;
.global .align 1 .b8 $str[14] = {37, 100, 32, 120, 32, 37, 100, 32, 61, 32, 37, 100, 10};

.visible .entry _Z6kernelPii(
	.param .u64 .ptr .align 1 _Z6kernelPii_param_0,
	.param .u32 _Z6kernelPii_param_1
)
{
	.local .align 8 .b8 	__local_depot0[16];
	.reg .b64 	%SP;
	.reg .b64 	%SPL;
	.reg .pred 	%p<2>;
	.reg .b32 	%r<42>;
	.reg .b64 	%rd<5>;

	mov.u64 	%SPL, __local_depot0;
	cvta.local.u64 	%SP, %SPL;
	ld.param.u32 	%r2, [_Z6kernelPii_param_1];
	mov.u32 	%r3, %tid.x;
	mov.u32 	%r4, %ctaid.x;
	mov.u32 	%r5, %ntid.x;
	mad.lo.s32 	%r1, %r4, %r5, %r3;
	setp.ge.s32 	%p1, %r1, %r2;
	@%p1 bra 	$L__BB0_2;
	add.u64 	%rd1, %SP, 0;
	add.u64 	%rd2, %SPL, 0;
	add.s32 	%r6, %r1, 1;
	mov.b32 	%r7, 1;
	st.local.v2.u32 	[%rd2], {%r6, %r7};
	st.local.u32 	[%rd2+8], %r6;
	mov.u64 	%rd3, $str;
	cvta.global.u64 	%rd4, %rd3;
	{ // callseq 0, 0
	.param .b64 param0;
	st.param.b64 	[param0], %rd4;
	.param .b64 param1;
	st.param.b64 	[param1], %rd1;
	.param .b32 retval0;
	call.uni (retval0), 
	vprintf, 
	(
	param0, 
	param1
	);
	ld.param.b32 	%r8, [retval0];
	} // callseq 0
	shl.b32 	%r10, %r6, 1;
	mov.b32 	%r11, 2;
	st.local.v2.u32 	[%rd2], {%r6, %r11};
	st.local.u32 	[%rd2+8], %r10;
	{ // callseq 1, 0
	.param .b64 param0;
	st.param.b64 	[param0], %rd4;
	.param .b64 param1;
	st.param.b64 	[param1], %rd1;
	.param .b32 retval0;
	call.uni (retval0), 
	vprintf, 
	(
	param0, 
	param1
	);
	ld.param.b32 	%r12, [retval0];
	} // callseq 1
	mad.lo.s32 	%r14, %r1, 3, 3;
	mov.b32 	%r15, 3;
	st.local.v2.u32 	[%rd2], {%r6, %r15};
	st.local.u32 	[%rd2+8], %r14;
	{ // callseq 2, 0
	.param .b64 param0;
	st.param.b64 	[param0], %rd4;
	.param .b64 param1;
	st.param.b64 	[param1], %rd1;
	.param .b32 retval0;
	call.uni (retval0), 
	vprintf, 
	(
	param0, 
	param1
	);
	ld.param.b32 	%r16, [retval0];
	} // callseq 2
	shl.b32 	%r18, %r6, 2;
	mov.b32 	%r19, 4;
	st.local.v2.u32 	[%rd2], {%r6, %r19};
	st.local.u32 	[%rd2+8], %r18;
	{ // callseq 3, 0
	.param .b64 param0;
	st.param.b64 	[param0], %rd4;
	.param .b64 param1;
	st.param.b64 	[param1], %rd1;
	.param .b32 retval0;
	call.uni (retval0), 
	vprintf, 
	(
	param0, 
	param1
	);
	ld.param.b32 	%r20, [retval0];
	} // callseq 3
	mad.lo.s32 	%r22, %r1, 5, 5;
	mov.b32 	%r23, 5;
	st.local.v2.u32 	[%rd2], {%r6, %r23};
	st.local.u32 	[%rd2+8], %r22;
	{ // callseq 4, 0
	.param .b64 param0;
	st.param.b64 	[param0], %rd4;
	.param .b64 param1;
	st.param.b64 	[param1], %rd1;
	.param .b32 retval0;
	call.uni (retval0), 
	vprintf, 
	(
	param0, 
	param1
	);
	ld.param.b32 	%r24, [retval0];
	} // callseq 4
	mad.lo.s32 	%r26, %r1, 6, 6;
	mov.b32 	%r27, 6;
	st.local.v2.u32 	[%rd2], {%r6, %r27};
	st.local.u32 	[%rd2+8], %r26;
	{ // callseq 5, 0
	.param .b64 param0;
	st.param.b64 	[param0], %rd4;
	.param .b64 param1;
	st.param.b64 	[param1], %rd1;
	.param .b32 retval0;
	call.uni (retval0), 
	vprintf, 
	(
	param0, 
	param1
	);
	ld.param.b32 	%r28, [retval0];
	} // callseq 5
	mad.lo.s32 	%r30, %r1, 7, 7;
	mov.b32 	%r31, 7;
	st.local.v2.u32 	[%rd2], {%r6, %r31};
	st.local.u32 	[%rd2+8], %r30;
	{ // callseq 6, 0
	.param .b64 param0;
	st.param.b64 	[param0], %rd4;
	.param .b64 param1;
	st.param.b64 	[param1], %rd1;
	.param .b32 retval0;
	call.uni (retval0), 
	vprintf, 
	(
	param0, 
	param1
	);
	ld.param.b32 	%r32, [retval0];
	} // callseq 6
	shl.b32 	%r34, %r6, 3;
	mov.b32 	%r35, 8;
	st.local.v2.u32 	[%rd2], {%r6, %r35};
	st.local.u32 	[%rd2+8], %r34;
	{ // callseq 7, 0
	.param .b64 param0;
	st.param.b64 	[param0], %rd4;
	.param .b64 param1;
	st.param.b64 	[param1], %rd1;
	.param .b32 retval0;
	call.uni (retval0), 
	vprintf, 
	(
	param0, 
	param1
	);
	ld.param.b32 	%r36, [retval0];
	} // callseq 7
	mad.lo.s32 	%r38, %r1, 9, 9;
	mov.b32 	%r39, 9;
	st.local.v2.u32 	[%rd2], {%r6, %r39};
	st.local.u32 	[%rd2+8], %r38;
	{ // callseq 8, 0
	.param .b64 param0;
	st.param.b64 	[param0], %rd4;
	.param .b64 param1;
	st.param.b64 	[param1], %rd1;
	.param .b32 retval0;
	call.uni (retval0), 
	vprintf, 
	(
	param0, 
	param1
	);
	ld.param.b32 	%r40, [retval0];
	} // callseq 8
$L__BB0_2:
	ret;

}


// ===== COMPILED SASS (sm_100) =====

	.target	sm_100

	.elftype	@"ET_EXEC"


//--------------------- .note.nv.tkinfo           --------------------------
	.section	.note.nv.tkinfo,"",@"SHT_NOTE"
	.sectionflags	@"SHF_NOTE_NV_TKINFO"
	.tkinfo
        /*0018*/ 	.word	0x00000002
        /*0030*/ 	.string	""
        /*0030*/ 	.string	"ptxas"
        /*0030*/ 	.string	"Cuda compilation tools, release 13.0, V13.0.88"
        /*0030*/ 	.string	"Build cuda_13.0.r13.0/compiler.36424714_0"
        /*0030*/ 	.string	"-arch sm_100 -m 64 "



//--------------------- .note.nv.cuinfo           --------------------------
	.section	.note.nv.cuinfo,"",@"SHT_NOTE"
	.sectionflags	@"SHF_NOTE_NV_CUINFO"
        /*0018*/ 	.short	0x0002
        /*001a*/ 	.short	0x0064
        /*001c*/ 	.short	0x0082
	.zero		2


//--------------------- .nv.info                  --------------------------
	.section	.nv.info,"",@"SHT_CUDA_INFO"
	.align	4


	//----- nvinfo : EIATTR_REGCOUNT
	.align		4
        /*0000*/ 	.byte	0x04, 0x2f
        /*0002*/ 	.short	(.L_2 - .L_1)
	.align		4
.L_1:
        /*0004*/ 	.word	index@(_Z6kernelPii)
        /*0008*/ 	.word	0x00000018


	//----- nvinfo : EIATTR_FRAME_SIZE
	.align		4
.L_2:
        /*000c*/ 	.byte	0x04, 0x11
        /*000e*/ 	.short	(.L_4 - .L_3)
	.align		4
.L_3:
        /*0010*/ 	.word	index@(_Z6kernelPii)
        /*0014*/ 	.word	0x00000010


	//----- nvinfo : EIATTR_MIN_STACK_SIZE
	.align		4
.L_4:
        /*0018*/ 	.byte	0x04, 0x12
        /*001a*/ 	.short	(.L_6 - .L_5)
	.align		4
.L_5:
        /*001c*/ 	.word	index@(_Z6kernelPii)
        /*0020*/ 	.word	0x00000010
.L_6:


//--------------------- .nv.compat                --------------------------
	.section	.nv.compat,"",@"SHT_CUDA_COMPAT_INFO"
	.align	4
        /*0000*/ 	.byte	0x02, 0x09, 0x00, 0x00, 0x02, 0x02, 0x01, 0x00, 0x02, 0x05, 0x05, 0x00, 0x03, 0x07, 0x01, 0x01
        /*0010*/ 	.byte	0x02, 0x03, 0x00, 0x00, 0x02, 0x06, 0x01, 0x00, 0x04, 0x0b, 0x08, 0x00, 0x09, 0x00, 0x00, 0x00
        /*0020*/ 	.byte	0x00, 0x00, 0x00, 0x00


//--------------------- .nv.info._Z6kernelPii     --------------------------
	.section	.nv.info._Z6kernelPii,"",@"SHT_CUDA_INFO"
	.sectionflags	@""
	.align	4


	//----- nvinfo : EIATTR_CUDA_API_VERSION
	.align		4
        /*0000*/ 	.byte	0x04, 0x37
        /*0002*/ 	.short	(.L_8 - .L_7)
.L_7:
        /*0004*/ 	.word	0x00000082


	//----- nvinfo : EIATTR_KPARAM_INFO
	.align		4
.L_8:
        /*0008*/ 	.byte	0x04, 0x17
        /*000a*/ 	.short	(.L_10 - .L_9)
.L_9:
        /*000c*/ 	.word	0x00000000
        /*0010*/ 	.short	0x0001
        /*0012*/ 	.short	0x0008
        /*0014*/ 	.byte	0x00, 0xf0, 0x11, 0x00


	//----- nvinfo : EIATTR_KPARAM_INFO
	.align		4
.L_10:
        /*0018*/ 	.byte	0x04, 0x17
        /*001a*/ 	.short	(.L_12 - .L_11)
.L_11:
        /*001c*/ 	.word	0x00000000
        /*0020*/ 	.short	0x0000
        /*0022*/ 	.short	0x0000
        /*0024*/ 	.byte	0x00, 0xf5, 0x21, 0x00


	//----- nvinfo : EIATTR_SPARSE_MMA_MASK
	.align		4
.L_12:
        /*0028*/ 	.byte	0x03, 0x50
        /*002a*/ 	.short	0x0000


	//----- nvinfo : EIATTR_MAXREG_COUNT
	.align		4
        /*002c*/ 	.byte	0x03, 0x1b
        /*002e*/ 	.short	0x00ff


	//----- nvinfo : EIATTR_EXTERNS
	.align		4
        /*0030*/ 	.byte	0x04, 0x0f
        /*0032*/ 	.short	(.L_14 - .L_13)


	//   ....[0]....
	.align		4
.L_13:
        /*0034*/ 	.word	index@(vprintf)


	//----- nvinfo : EIATTR_MERCURY_ISA_VERSION
	.align		4
.L_14:
        /*0038*/ 	.byte	0x03, 0x5f
        /*003a*/ 	.short	0x0101


	//----- nvinfo : EIATTR_VRC_CTA_INIT_COUNT
	.align		4
        /*003c*/ 	.byte	0x02, 0x4a
	.zero		1
	.zero		1


	//----- nvinfo : EIATTR_SYSCALL_OFFSETS
	.align		4
        /*0040*/ 	.byte	0x04, 0x46
        /*0042*/ 	.short	(.L_16 - .L_15)


	//   ....[0]....
.L_15:
        /*0044*/ 	.word	0x00000190


	//   ....[1]....
        /*0048*/ 	.word	0x00000250


	//   ....[2]....
        /*004c*/ 	.word	0x00000320


	//   ....[3]....
        /*0050*/ 	.word	0x000003e0


	//   ....[4]....
        /*0054*/ 	.word	0x000004b0


	//   ....[5]....
        /*0058*/ 	.word	0x00000580


	//   ....[6]....
        /*005c*/ 	.word	0x00000650


	//   ....[7]....
        /*0060*/ 	.word	0x00000710


	//   ....[8]....
        /*0064*/ 	.word	0x000007e0


	//----- nvinfo : EIATTR_EXIT_INSTR_OFFSETS
	.align		4
.L_16:
        /*0068*/ 	.byte	0x04, 0x1c
        /*006a*/ 	.short	(.L_18 - .L_17)


	//   ....[0]....
.L_17:
        /*006c*/ 	.word	0x000000c0


	//   ....[1]....
        /*0070*/ 	.word	0x000007f0


	//----- nvinfo : EIATTR_CRS_STACK_SIZE
	.align		4
.L_18:
        /*0074*/ 	.byte	0x04, 0x1e
        /*0076*/ 	.short	(.L_20 - .L_19)
.L_19:
        /*0078*/ 	.word	0x00000000


	//----- nvinfo : EIATTR_CBANK_PARAM_SIZE
	.align		4
.L_20:
        /*007c*/ 	.byte	0x03, 0x19
        /*007e*/ 	.short	0x000c


	//----- nvinfo : EIATTR_PARAM_CBANK
	.align		4
        /*0080*/ 	.byte	0x04, 0x0a
        /*0082*/ 	.short	(.L_22 - .L_21)
	.align		4
.L_21:
        /*0084*/ 	.word	index@(.nv.constant0._Z6kernelPii)
        /*0088*/ 	.short	0x0380
        /*008a*/ 	.short	0x000c


	//----- nvinfo : EIATTR_SW_WAR
	.align		4
.L_22:
        /*008c*/ 	.byte	0x04, 0x36
        /*008e*/ 	.short	(.L_24 - .L_23)
.L_23:
        /*0090*/ 	.word	0x00000008
.L_24:


//--------------------- .nv.callgraph             --------------------------
	.section	.nv.callgraph,"",@"SHT_CUDA_CALLGRAPH"
	.align	4
	.sectionentsize	8
	.align		4
        /*0000*/ 	.word	0x00000000
	.align		4
        /*0004*/ 	.word	0xffffffff
	.align		4
        /*0008*/ 	.word	index@(_Z6kernelPii)
	.align		4
        /*000c*/ 	.word	index@(vprintf)
	.align		4
        /*0010*/ 	.word	0x00000000
	.align		4
        /*0014*/ 	.word	0xfffffffe
	.align		4
        /*0018*/ 	.word	0x00000000
	.align		4
        /*001c*/ 	.word	0xfffffffd
	.align		4
        /*0020*/ 	.word	0x00000000
	.align		4
        /*0024*/ 	.word	0xfffffffc


//--------------------- .nv.constant4             --------------------------
	.section	.nv.constant4,"a",@progbits
	.align	8
	.align		8
.nv.constant4:
        /*0000*/ 	.dword	vprintf
	.align		8
        /*0008*/ 	.dword	$str


//--------------------- .text._Z6kernelPii        --------------------------
	.section	.text._Z6kernelPii,"ax",@progbits
	.align	128
        .global         _Z6kernelPii
        .type           _Z6kernelPii,@function
        .size           _Z6kernelPii,(.L_x_10 - _Z6kernelPii)
        .other          _Z6kernelPii,@"STO_CUDA_ENTRY STV_DEFAULT"
_Z6kernelPii:
.text._Z6kernelPii:
[----:B------:R-:W0:Y:S01]  /*0000*/  LDC R1, c[0x0][0x37c] ;  /* 0x0000df00ff017b82 */ /* 0x000e220000000800 */
[----:B------:R-:W1:Y:S01]  /*0010*/  S2R R19, SR_TID.X ;  /* 0x0000000000137919 */ /* 0x000e620000002100 */
[----:B------:R-:W2:Y:S06]  /*0020*/  LDCU UR5, c[0x0][0x2fc] ;  /* 0x00005f80ff0577ac */ /* 0x000eac0008000800 */
[----:B------:R-:W1:Y:S01]  /*0030*/  S2UR UR6, SR_CTAID.X ;  /* 0x00000000000679c3 */ /* 0x000e620000002500 */
[----:B0-----:R-:W-:Y:S01]  /*0040*/  VIADD R1, R1, 0xfffffff0 ;  /* 0xfffffff001017836 */ /* 0x001fe20000000000 */
[----:B------:R-:W0:Y:S01]  /*0050*/  LDCU UR7, c[0x0][0x388] ;  /* 0x00007100ff0777ac */ /* 0x000e220008000800 */
[----:B------:R-:W3:Y:S05]  /*0060*/  LDCU UR4, c[0x0][0x2f8] ;  /* 0x00005f00ff0477ac */ /* 0x000eea0008000800 */
[----:B------:R-:W1:Y:S01]  /*0070*/  LDC R0, c[0x0][0x360] ;  /* 0x0000d800ff007b82 */ /* 0x000e620000000800 */
[----:B---3--:R-:W-:-:S05]  /*0080*/  IADD3 R16, P1, PT, R1, UR4, RZ ;  /* 0x0000000401107c10 */ /* 0x008fca000ff3e0ff */
[----:B--2---:R-:W-:Y:S02]  /*0090*/  IMAD.X R17, RZ, RZ, UR5, P1 ;  /* 0x00000005ff117e24 */ /* 0x004fe400088e06ff */
[----:B-1----:R-:W-:-:S05]  /*00a0*/  IMAD R19, R0, UR6, R19 ;  /* 0x0000000600137c24 */ /* 0x002fca000f8e0213 */
[----:B0-----:R-:W-:-:S13]  /*00b0*/  ISETP.GE.AND P0, PT, R19, UR7, PT ;  /* 0x0000000713007c0c */ /* 0x001fda000bf06270 */
[----:B------:R-:W-:Y:S05]  /*00c0*/  @P0 EXIT ;  /* 0x000000000000094d */ /* 0x000fea0003800000 */
[----:B------:R-:W-:Y:S01]  /*00d0*/  IADD3 R2, PT, PT, R19, 0x1, RZ ;  /* 0x0000000113027810 */ /* 0x000fe20007ffe0ff */
[----:B------:R-:W-:Y:S01]  /*00e0*/  IMAD.MOV.U32 R3, RZ, RZ, 0x1 ;  /* 0x00000001ff037424 */ /* 0x000fe200078e00ff */
[----:B------:R-:W-:Y:S01]  /*00f0*/  MOV R18, 0x0 ;  /* 0x0000000000127802 */ /* 0x000fe20000000f00 */
[----:B------:R-:W0:Y:S01]  /*0100*/  LDCU.64 UR4, c[0x4][0x8] ;  /* 0x01000100ff0477ac */ /* 0x000e220008000a00 */
[----:B------:R-:W-:Y:S01]  /*0110*/  IMAD.MOV.U32 R6, RZ, RZ, R16 ;  /* 0x000000ffff067224 */ /* 0x000fe200078e0010 */
[----:B------:R1:W-:Y:S01]  /*0120*/  STL [R1+0x8], R2 ;  /* 0x0000080201007387 */ /* 0x0003e20000100800 */
[----:B------:R1:W2:Y:S01]  /*0130*/  LDC.64 R8, c[0x4][R18] ;  /* 0x0100000012087b82 */ /* 0x0002a20000000a00 */
[----:B------:R-:W-:Y:S02]  /*0140*/  IMAD.MOV.U32 R7, RZ, RZ, R17 ;  /* 0x000000ffff077224 */ /* 0x000fe400078e0011 */
[----:B------:R1:W-:Y:S01]  /*0150*/  STL.64 [R1], R2 ;  /* 0x0000000201007387 */ /* 0x0003e20000100a00 */
[----:B0-----:R-:W-:Y:S01]  /*0160*/  IMAD.U32 R4, RZ, RZ, UR4 ;  /* 0x00000004ff047e24 */ /* 0x001fe2000f8e00ff */
[----:B-1----:R-:W-:-:S07]  /*0170*/  MOV R5, UR5 ;  /* 0x0000000500057c02 */ /* 0x002fce0008000f00 */
[----:B------:R-:W-:-:S07]  /*0180*/  LEPC R20, `(.L_x_0) ;  /* 0x000000001014794e */ /* 0x000fce0000000000 */
[----:B--2---:R-:W-:Y:S05]  /*0190*/  CALL.ABS.NOINC R8 ;  /* 0x0000000008007343 */ /* 0x004fea0003c00000 */
.L_x_0:
[----:B------:R-:W-:Y:S02]  /*01a0*/  HFMA2 R3, -RZ, RZ, 0, 1.1920928955078125e-07 ;  /* 0x00000002ff037431 */ /* 0x000fe400000001ff */
[----:B------:R-:W-:Y:S01]  /*01b0*/  IMAD.SHL.U32 R0, R2, 0x2, RZ ;  /* 0x0000000202007824 */ /* 0x000fe200078e00ff */
[----:B------:R0:W1:Y:S01]  /*01c0*/  LDC.64 R8, c[0x4][R18] ;  /* 0x0100000012087b82 */ /* 0x0000620000000a00 */
[----:B------:R-:W2:Y:S01]  /*01d0*/  LDCU.64 UR4, c[0x4][0x8] ;  /* 0x01000100ff0477ac */ /* 0x000ea20008000a00 */
[----:B------:R-:W-:Y:S01]  /*01e0*/  IMAD.MOV.U32 R6, RZ, RZ, R16 ;  /* 0x000000ffff067224 */ /* 0x000fe200078e0010 */
[----:B------:R-:W-:Y:S01]  /*01f0*/  MOV R7, R17 ;  /* 0x0000001100077202 */ /* 0x000fe20000000f00 */
[----:B------:R0:W-:Y:S04]  /*0200*/  STL [R1+0x8], R0 ;  /* 0x0000080001007387 */ /* 0x0001e80000100800 */
[----:B------:R0:W-:Y:S01]  /*0210*/  STL.64 [R1], R2 ;  /* 0x0000000201007387 */ /* 0x0001e20000100a00 */
[----:B--2---:R-:W-:Y:S01]  /*0220*/  IMAD.U32 R4, RZ, RZ, UR4 ;  /* 0x00000004ff047e24 */ /* 0x004fe2000f8e00ff */
[----:B0-----:R-:W-:-:S07]  /*0230*/  MOV R5, UR5 ;  /* 0x0000000500057c02 */ /* 0x001fce0008000f00 */
[----:B------:R-:W-:-:S07]  /*0240*/  LEPC R20, `(.L_x_1) ;  /* 0x000000001014794e */ /* 0x000fce0000000000 */
[----:B-1----:R-:W-:Y:S05]  /*0250*/  CALL.ABS.NOINC R8 ;  /* 0x0000000008007343 */ /* 0x002fea0003c00000 */
.L_x_1:
[----:B------:R-:W-:Y:S02]  /*0260*/  IMAD.MOV.U32 R0, RZ, RZ, 0x3 ;  /* 0x00000003ff007424 */ /* 0x000fe400078e00ff */
[----:B------:R-:W-:Y:S01]  /*0270*/  HFMA2 R3, -RZ, RZ, 0, 1.78813934326171875e-07 ;  /* 0x00000003ff037431 */ /* 0x000fe200000001ff */
[----:B------:R0:W1:Y:S01]  /*0280*/  LDC.64 R8, c[0x4][R18] ;  /* 0x0100000012087b82 */ /* 0x0000620000000a00 */
[----:B------:R-:W2:Y:S01]  /*0290*/  LDCU.64 UR4, c[0x4][0x8] ;  /* 0x01000100ff0477ac */ /* 0x000ea20008000a00 */
[----:B------:R-:W-:Y:S01]  /*02a0*/  IMAD R0, R19, R0, 0x3 ;  /* 0x0000000313007424 */ /* 0x000fe200078e0200 */
[----:B------:R-:W-:Y:S01]  /*02b0*/  MOV R7, R17 ;  /* 0x0000001100077202 */ /* 0x000fe20000000f00 */
[----:B------:R-:W-:Y:S01]  /*02c0*/  IMAD.MOV.U32 R6, RZ, RZ, R16 ;  /* 0x000000ffff067224 */ /* 0x000fe200078e0010 */
[----:B------:R0:W-:Y:S04]  /*02d0*/  STL.64 [R1], R2 ;  /* 0x0000000201007387 */ /* 0x0001e80000100a00 */
[----:B------:R0:W-:Y:S01]  /*02e0*/  STL [R1+0x8], R0 ;  /* 0x0000080001007387 */ /* 0x0001e20000100800 */
[----:B--2---:R-:W-:Y:S01]  /*02f0*/  IMAD.U32 R4, RZ, RZ, UR4 ;  /* 0x00000004ff047e24 */ /* 0x004fe2000f8e00ff */
[----:B0-----:R-:W-:-:S07]  /*0300*/  MOV R5, UR5 ;  /* 0x0000000500057c02 */ /* 0x001fce0008000f00 */
[----:B------:R-:W-:-:S07]  /*0310*/  LEPC R20, `(.L_x_2) ;  /* 0x000000001014794e */ /* 0x000fce0000000000 */
[----:B-1----:R-:W-:Y:S05]  /*0320*/  CALL.ABS.NOINC R8 ;  /* 0x0000000008007343 */ /* 0x002fea0003c00000 */
.L_x_2:
[----:B------:R-:W-:Y:S01]  /*0330*/  IMAD.MOV.U32 R3, RZ, RZ, 0x4 ;  /* 0x00000004ff037424 */ /* 0x000fe200078e00ff */
[----:B------:R-:W-:Y:S01]  /*0340*/  SHF.L.U32 R0, R2, 0x2, RZ ;  /* 0x0000000202007819 */ /* 0x000fe200000006ff */
[----:B------:R0:W1:Y:S01]  /*0350*/  LDC.64 R8, c[0x4][R18] ;  /* 0x0100000012087b82 */ /* 0x0000620000000a00 */
[----:B------:R-:W2:Y:S01]  /*0360*/  LDCU.64 UR4, c[0x4][0x8] ;  /* 0x01000100ff0477ac */ /* 0x000ea20008000a00 */
[----:B------:R-:W-:Y:S01]  /*0370*/  IMAD.MOV.U32 R6, RZ, RZ, R16 ;  /* 0x000000ffff067224 */ /* 0x000fe200078e0010 */
[----:B------:R0:W-:Y:S01]  /*0380*/  STL.64 [R1], R2 ;  /* 0x0000000201007387 */ /* 0x0001e20000100a00 */
[----:B------:R-:W-:-:S03]  /*0390*/  MOV R7, R17 ;  /* 0x0000001100077202 */ /* 0x000fc60000000f00 */
[----:B------:R0:W-:Y:S01]  /*03a0*/  STL [R1+0x8], R0 ;  /* 0x0000080001007387 */ /* 0x0001e20000100800 */
[----:B--2---:R-:W-:Y:S01]  /*03b0*/  IMAD.U32 R4, RZ, RZ, UR4 ;  /* 0x00000004ff047e24 */ /* 0x004fe2000f8e00ff */
[----:B0-----:R-:W-:-:S07]  /*03c0*/  MOV R5, UR5 ;  /* 0x0000000500057c02 */ /* 0x001fce0008000f00 */
[----:B------:R-:W-:-:S07]  /*03d0*/  LEPC R20, `(.L_x_3) ;  /* 0x000000001014794e */ /* 0x000fce0000000000 */
[----:B-1----:R-:W-:Y:S05]  /*03e0*/  CALL.ABS.NOINC R8 ;  /* 0x0000000008007343 */ /* 0x002fea0003c00000 */
.L_x_3:
[----:B------:R-:W-:Y:S02]  /*03f0*/  IMAD.MOV.U32 R0, RZ, RZ, 0x5 ;  /* 0x00000005ff007424 */ /* 0x000fe400078e00ff */
[----:B------:R-:W-:Y:S01]  /*0400*/  HFMA2 R3, -RZ, RZ, 0, 2.98023223876953125e-07 ;  /* 0x00000005ff037431 */ /* 0x000fe200000001ff */
        /* <DEDUP_REMOVED lines=11> */
.L_x_4:
[----:B------:R-:W-:Y:S02]  /*04c0*/  IMAD.MOV.U32 R0, RZ, RZ, 0x6 ;  /* 0x00000006ff007424 */ /* 0x000fe400078e00ff */
[----:B------:R-:W-:Y:S01]  /*04d0*/  HFMA2 R3, -RZ, RZ, 0, 3.5762786865234375e-07 ;  /* 0x00000006ff037431 */ /* 0x000fe200000001ff */
        /* <DEDUP_REMOVED lines=11> */
.L_x_5:
[----:B------:R-:W-:Y:S02]  /*0590*/  IMAD.MOV.U32 R0, RZ, RZ, 0x7 ;  /* 0x00000007ff007424 */ /* 0x000fe400078e00ff */
[----:B------:R-:W-:Y:S01]  /*05a0*/  HFMA2 R3, -RZ, RZ, 0, 4.17232513427734375e-07 ;  /* 0x00000007ff037431 */ /* 0x000fe200000001ff */
        /* <DEDUP_REMOVED lines=11> */
.L_x_6:
        /* <DEDUP_REMOVED lines=12> */
.L_x_7:
[----:B------:R-:W-:Y:S02]  /*0720*/  IMAD.MOV.U32 R0, RZ, RZ, 0x9 ;  /* 0x00000009ff007424 */ /* 0x000fe400078e00ff */
[----:B------:R-:W-:Y:S01]  /*0730*/  HFMA2 R3, -RZ, RZ, 0, 5.36441802978515625e-07 ;  /* 0x00000009ff037431 */ /* 0x000fe200000001ff */
[----:B------:R-:W0:Y:S01]  /*0740*/  LDCU.64 UR4, c[0x4][0x8] ;  /* 0x01000100ff0477ac */ /* 0x000e220008000a00 */
[----:B------:R-:W-:Y:S01]  /*0750*/  IMAD.MOV.U32 R6, RZ, RZ, R16 ;  /* 0x000000ffff067224 */ /* 0x000fe200078e0010 */
[----:B------:R-:W-:Y:S01]  /*0760*/  MOV R7, R17 ;  /* 0x0000001100077202 */ /* 0x000fe20000000f00 */
[----:B------:R-:W-:Y:S02]  /*0770*/  IMAD R0, R19, R0, 0x9 ;  /* 0x0000000913007424 */ /* 0x000fe400078e0200 */
[----:B------:R-:W1:Y:S01]  /*0780*/  LDC.64 R18, c[0x4][R18] ;  /* 0x0100000012127b82 */ /* 0x000e620000000a00 */
[----:B------:R2:W-:Y:S04]  /*0790*/  STL.64 [R1], R2 ;  /* 0x0000000201007387 */ /* 0x0005e80000100a00 */
[----:B------:R2:W-:Y:S01]  /*07a0*/  STL [R1+0x8], R0 ;  /* 0x0000080001007387 */ /* 0x0005e20000100800 */
[----:B0-----:R-:W-:Y:S01]  /*07b0*/  IMAD.U32 R4, RZ, RZ, UR4 ;  /* 0x00000004ff047e24 */ /* 0x001fe2000f8e00ff */
[----:B------:R-:W-:-:S07]  /*07c0*/  MOV R5, UR5 ;  /* 0x0000000500057c02 */ /* 0x000fce0008000f00 */
[----:B------:R-:W-:-:S07]  /*07d0*/  LEPC R20, `(.L_x_8) ;  /* 0x000000001014794e */ /* 0x000fce0000000000 */
[----:B-12---:R-:W-:Y:S05]  /*07e0*/  CALL.ABS.NOINC R18 ;  /* 0x0000000012007343 */ /* 0x006fea0003c00000 */
.L_x_8:
[----:B------:R-:W-:Y:S05]  /*07f0*/  EXIT ;  /* 0x000000000000794d */ /* 0x000fea0003800000 */
.L_x_9:
[----:B------:R-:W-:-:S00]  /*0800*/  BRA `(.L_x_9) ;  /* 0xfffffffc00fc7947 */ /* 0x000fc0000383ffff */
[----:B------:R-:W-:-:S00]  /*0810*/  NOP ;  /* 0x0000000000007918 */ /* 0x000fc00000000000 */
        /* <DEDUP_REMOVED lines=14> */
.L_x_10:


//--------------------- .nv.global.init           --------------------------
	.section	.nv.global.init,"aw",@progbits
.nv.global.init:
	.type		$str,@object
	.size		$str,(.L_0 - $str)
$str:
        /*0000*/ 	.byte	0x25, 0x64, 0x20, 0x78, 0x20, 0x25, 0x64, 0x20, 0x3d, 0x20, 0x25, 0x64, 0x0a, 0x00
.L_0:


//--------------------- .nv.shared.reserved.0     --------------------------
	.section	.nv.shared.reserved.0,"aw",@nobits
	.weak		__nv_reservedSMEM_offset_0_alias
	.size		__nv_reservedSMEM_offset_0_alias, 0, 64
	.other		__nv_reservedSMEM_offset_0_alias,@"STO_CUDA_RESERVED_SHARED STV_DEFAULT"
__nv_reservedSMEM_offset_0_alias:
	.zero		0
	.zero		64


//--------------------- .nv.constant0._Z6kernelPii --------------------------
	.section	.nv.constant0._Z6kernelPii,"a",@progbits
	.sectionflags	@""
	.align	4
.nv.constant0._Z6kernelPii:
	.zero		908


//--------------------- SYMBOLS --------------------------

	.type		.nv.reservedSmem.offset0,@object
	.size		.nv.reservedSmem.offset0,0x4
	.type		vprintf,@function
